//
// Generated by NVIDIA NVVM Compiler
//
// Compiler Build ID: CL-36424714
// Cuda compilation tools, release 13.0, V13.0.88
// Based on NVVM 20.0.0
//

.version 9.0
.target sm_100
.address_size 64

	// .globl	_Z3addiPfS_S_

.visible .entry _Z3addiPfS_S_(
	.param .u32 _Z3addiPfS_S__param_0,
	.param .u64 .ptr .align 1 _Z3addiPfS_S__param_1,
	.param .u64 .ptr .align 1 _Z3addiPfS_S__param_2,
	.param .u64 .ptr .align 1 _Z3addiPfS_S__param_3
)
{
	.reg .pred 	%p<2>;
	.reg .b32 	%r<6>;
	.reg .b32 	%f<4>;
	.reg .b64 	%rd<11>;

	ld.param.u32 	%r2, [_Z3addiPfS_S__param_0];
	ld.param.u64 	%rd1, [_Z3addiPfS_S__param_1];
	ld.param.u64 	%rd2, [_Z3addiPfS_S__param_2];
	ld.param.u64 	%rd3, [_Z3addiPfS_S__param_3];
	mov.u32 	%r3, %ctaid.x;
	mov.u32 	%r4, %ntid.x;
	mov.u32 	%r5, %tid.x;
	mad.lo.s32 	%r1, %r3, %r4, %r5;
	setp.ge.s32 	%p1, %r1, %r2;
	@%p1 bra 	$L__BB0_2;
	cvta.to.global.u64 	%rd4, %rd1;
	cvta.to.global.u64 	%rd5, %rd2;
	cvta.to.global.u64 	%rd6, %rd3;
	mul.wide.s32 	%rd7, %r1, 4;
	add.s64 	%rd8, %rd4, %rd7;
	ld.global.f32 	%f1, [%rd8];
	add.s64 	%rd9, %rd5, %rd7;
	ld.global.f32 	%f2, [%rd9];
	add.f32 	%f3, %f1, %f2;
	add.s64 	%rd10, %rd6, %rd7;
	st.global.f32 	[%rd10], %f3;
$L__BB0_2:
	ret;

}


// ===== COMPILED SASS (sm_100) =====

	.target	sm_100

	.elftype	@"ET_EXEC"


//--------------------- .note.nv.tkinfo           --------------------------
	.section	.note.nv.tkinfo,"",@"SHT_NOTE"
	.sectionflags	@"SHF_NOTE_NV_TKINFO"
	.tkinfo
        /*0018*/ 	.word	0x00000002
        /*0030*/ 	.string	""
        /*0030*/ 	.string	"ptxas"
        /*0030*/ 	.string	"Cuda compilation tools, release 13.0, V13.0.88"
        /*0030*/ 	.string	"Build cuda_13.0.r13.0/compiler.36424714_0"
        /*0030*/ 	.string	"-arch sm_100 -m 64 "



//--------------------- .note.nv.cuinfo           --------------------------
	.section	.note.nv.cuinfo,"",@"SHT_NOTE"
	.sectionflags	@"SHF_NOTE_NV_CUINFO"
        /*0018*/ 	.short	0x0002
        /*001a*/ 	.short	0x0064
        /*001c*/ 	.short	0x0082
	.zero		2


//--------------------- .nv.info                  --------------------------
	.section	.nv.info,"",@"SHT_CUDA_INFO"
	.align	4


	//----- nvinfo : EIATTR_REGCOUNT
	.align		4
        /*0000*/ 	.byte	0x04, 0x2f
        /*0002*/ 	.short	(.L_1 - .L_0)
	.align		4
.L_0:
        /*0004*/ 	.word	index@(_Z3addiPfS_S_)
        /*0008*/ 	.word	0x0000000c


	//----- nvinfo : EIATTR_FRAME_SIZE
	.align		4
.L_1:
        /*000c*/ 	.byte	0x04, 0x11
        /*000e*/ 	.short	(.L_3 - .L_2)
	.align		4
.L_2:
        /*0010*/ 	.word	index@(_Z3addiPfS_S_)
        /*0014*/ 	.word	0x00000000


	//----- nvinfo : EIATTR_MIN_STACK_SIZE
	.align		4
.L_3:
        /*0018*/ 	.byte	0x04, 0x12
        /*001a*/ 	.short	(.L_5 - .L_4)
	.align		4
.L_4:
        /*001c*/ 	.word	index@(_Z3addiPfS_S_)
        /*0020*/ 	.word	0x00000000
.L_5:


//--------------------- .nv.compat                --------------------------
	.section	.nv.compat,"",@"SHT_CUDA_COMPAT_INFO"
	.align	4
        /*0000*/ 	.byte	0x02, 0x09, 0x00, 0x00, 0x02, 0x02, 0x01, 0x00, 0x02, 0x05, 0x05, 0x00, 0x03, 0x07, 0x01, 0x01
        /*0010*/ 	.byte	0x02, 0x03, 0x00, 0x00, 0x02, 0x06, 0x01, 0x00, 0x04, 0x0b, 0x08, 0x00, 0x09, 0x00, 0x00, 0x00
        /*0020*/ 	.byte	0x00, 0x00, 0x00, 0x00


//--------------------- .nv.info._Z3addiPfS_S_    --------------------------
	.section	.nv.info._Z3addiPfS_S_,"",@"SHT_CUDA_INFO"
	.sectionflags	@""
	.align	4


	//----- nvinfo : EIATTR_CUDA_API_VERSION
	.align		4
        /*0000*/ 	.byte	0x04, 0x37
        /*0002*/ 	.short	(.L_7 - .L_6)
.L_6:
        /*0004*/ 	.word	0x00000082


	//----- nvinfo : EIATTR_KPARAM_INFO
	.align		4
.L_7:
        /*0008*/ 	.byte	0x04, 0x17
        /*000a*/ 	.short	(.L_9 - .L_8)
.L_8:
        /*000c*/ 	.word	0x00000000
        /*0010*/ 	.short	0x0003
        /*0012*/ 	.short	0x0018
        /*0014*/ 	.byte	0x00, 0xf5, 0x21, 0x00


	//----- nvinfo : EIATTR_KPARAM_INFO
	.align		4
.L_9:
        /*0018*/ 	.byte	0x04, 0x17
        /*001a*/ 	.short	(.L_11 - .L_10)
.L_10:
        /*001c*/ 	.word	0x00000000
        /*0020*/ 	.short	0x0002
        /*0022*/ 	.short	0x0010
        /*0024*/ 	.byte	0x00, 0xf5, 0x21, 0x00


	//----- nvinfo : EIATTR_KPARAM_INFO
	.align		4
.L_11:
        /*0028*/ 	.byte	0x04, 0x17
        /*002a*/ 	.short	(.L_13 - .L_12)
.L_12:
        /*002c*/ 	.word	0x00000000
        /*0030*/ 	.short	0x0001
        /*0032*/ 	.short	0x0008
        /*0034*/ 	.byte	0x00, 0xf5, 0x21, 0x00


	//----- nvinfo : EIATTR_KPARAM_INFO
	.align		4
.L_13:
        /*0038*/ 	.byte	0x04, 0x17
        /*003a*/ 	.short	(.L_15 - .L_14)
.L_14:
        /*003c*/ 	.word	0x00000000
        /*0040*/ 	.short	0x0000
        /*0042*/ 	.short	0x0000
        /*0044*/ 	.byte	0x00, 0xf0, 0x11, 0x00


	//----- nvinfo : EIATTR_SPARSE_MMA_MASK
	.align		4
.L_15:
        /*0048*/ 	.byte	0x03, 0x50
        /*004a*/ 	.short	0x0000


	//----- nvinfo : EIATTR_MAXREG_COUNT
	.align		4
        /*004c*/ 	.byte	0x03, 0x1b
        /*004e*/ 	.short	0x00ff


	//----- nvinfo : EIATTR_MERCURY_ISA_VERSION
	.align		4
        /*0050*/ 	.byte	0x03, 0x5f
        /*0052*/ 	.short	0x0101


	//----- nvinfo : EIATTR_VRC_CTA_INIT_COUNT
	.align		4
        /*0054*/ 	.byte	0x02, 0x4a
	.zero		1
	.zero		1


	//----- nvinfo : EIATTR_EXIT_INSTR_OFFSETS
	.align		4
        /*0058*/ 	.byte	0x04, 0x1c
        /*005a*/ 	.short	(.L_17 - .L_16)


	//   ....[0]....
.L_16:
        /*005c*/ 	.word	0x00000070


	//   ....[1]....
        /*0060*/ 	.word	0x00000130


	//----- nvinfo : EIATTR_CBANK_PARAM_SIZE
	.align		4
.L_17:
        /*0064*/ 	.byte	0x03, 0x19
        /*0066*/ 	.short	0x0020


	//----- nvinfo : EIATTR_PARAM_CBANK
	.align		4
        /*0068*/ 	.byte	0x04, 0x0a
        /*006a*/ 	.short	(.L_19 - .L_18)
	.align		4
.L_18:
        /*006c*/ 	.word	index@(.nv.constant0._Z3addiPfS_S_)
        /*0070*/ 	.short	0x0380
        /*0072*/ 	.short	0x0020


	//----- nvinfo : EIATTR_SW_WAR
	.align		4
.L_19:
        /*0074*/ 	.byte	0x04, 0x36
        /*0076*/ 	.short	(.L_21 - .L_20)
.L_20:
        /*0078*/ 	.word	0x00000008
.L_21:


//--------------------- .nv.callgraph             --------------------------
	.section	.nv.callgraph,"",@"SHT_CUDA_CALLGRAPH"
	.align	4
	.sectionentsize	8
	.align		4
        /*0000*/ 	.word	0x00000000
	.align		4
        /*0004*/ 	.word	0xffffffff
	.align		4
        /*0008*/ 	.word	0x00000000
	.align		4
        /*000c*/ 	.word	0xfffffffe
	.align		4
        /*0010*/ 	.word	0x00000000
	.align		4
        /*0014*/ 	.word	0xfffffffd
	.align		4
        /*0018*/ 	.word	0x00000000
	.align		4
        /*001c*/ 	.word	0xfffffffc


//--------------------- .text._Z3addiPfS_S_       --------------------------
	.section	.text._Z3addiPfS_S_,"ax",@progbits
	.align	128
        .global         _Z3addiPfS_S_
        .type           _Z3addiPfS_S_,@function
        .size           _Z3addiPfS_S_,(.L_x_1 - _Z3addiPfS_S_)
        .other          _Z3addiPfS_S_,@"STO_CUDA_ENTRY STV_DEFAULT"
_Z3addiPfS_S_:
.text._Z3addiPfS_S_:
[----:B------:R-:W-:Y:S01]  /*0000*/  LDC R1, c[0x0][0x37c] ;  /* 0x0000df00ff017b82 */ /* 0x000fe20000000800 */
[----:B------:R-:W0:Y:S07]  /*0010*/  S2R R0, SR_TID.X ;  /* 0x0000000000007919 */ /* 0x000e2e0000002100 */
[----:B------:R-:W0:Y:S01]  /*0020*/  S2UR UR4, SR_CTAID.X ;  /* 0x00000000000479c3 */ /* 0x000e220000002500 */
[----:B------:R-:W1:Y:S07]  /*0030*/  LDCU UR5, c[0x0][0x380] ;  /* 0x00007000ff0577ac */ /* 0x000e6e0008000800 */
[----:B------:R-:W0:Y:S02]  /*0040*/  LDC R9, c[0x0][0x360] ;  /* 0x0000d800ff097b82 */ /* 0x000e240000000800 */
[----:B0-----:R-:W-:-:S05]  /*0050*/  IMAD R9, R9, UR4, R0 ;  /* 0x0000000409097c24 */ /* 0x001fca000f8e0200 */
[----:B-1----:R-:W-:-:S13]  /*0060*/  ISETP.GE.AND P0, PT, R9, UR5, PT ;  /* 0x0000000509007c0c */ /* 0x002fda000bf06270 */
[----:B------:R-:W-:Y:S05]  /*0070*/  @P0 EXIT ;  /* 0x000000000000094d */ /* 0x000fea0003800000 */
[----:B------:R-:W0:Y:S01]  /*0080*/  LDC.64 R2, c[0x0][0x388] ;  /* 0x0000e200ff027b82 */ /* 0x000e220000000a00 */
[----:B------:R-:W1:Y:S07]  /*0090*/  LDCU.64 UR4, c[0x0][0x358] ;  /* 0x00006b00ff0477ac */ /* 0x000e6e0008000a00 */
[----:B------:R-:W2:Y:S08]  /*00a0*/  LDC.64 R4, c[0x0][0x390] ;  /* 0x0000e400ff047b82 */ /* 0x000eb00000000a00 */
[----:B------:R-:W3:Y:S01]  /*00b0*/  LDC.64 R6, c[0x0][0x398] ;  /* 0x0000e600ff067b82 */ /* 0x000ee20000000a00 */
[----:B0-----:R-:W-:-:S06]  /*00c0*/  IMAD.WIDE R2, R9, 0x4, R2 ;  /* 0x0000000409027825 */ /* 0x001fcc00078e0202 */
[----:B-1----:R-:W4:Y:S01]  /*00d0*/  LDG.E R2, desc[UR4][R2.64] ;  /* 0x0000000402027981 */ /* 0x002f22000c1e1900 */
[----:B--2---:R-:W-:-:S06]  /*00e0*/  IMAD.WIDE R4, R9, 0x4, R4 ;  /* 0x0000000409047825 */ /* 0x004fcc00078e0204 */
[----:B------:R-:W4:Y:S01]  /*00f0*/  LDG.E R5, desc[UR4][R4.64] ;  /* 0x0000000404057981 */ /* 0x000f22000c1e1900 */
[----:B---3--:R-:W-:-:S04]  /*0100*/  IMAD.WIDE R6, R9, 0x4, R6 ;  /* 0x0000000409067825 */ /* 0x008fc800078e0206 */
[----:B----4-:R-:W-:-:S05]  /*0110*/  FADD R9, R2, R5 ;  /* 0x0000000502097221 */ /* 0x010fca0000000000 */
[----:B------:R-:W-:Y:S01]  /*0120*/  STG.E desc[UR4][R6.64], R9 ;  /* 0x0000000906007986 */ /* 0x000fe2000c101904 */
[----:B------:R-:W-:Y:S05]  /*0130*/  EXIT ;  /* 0x000000000000794d */ /* 0x000fea0003800000 */
.L_x_0:
[----:B------:R-:W-:-:S00]  /*0140*/  BRA `(.L_x_0) ;  /* 0xfffffffc00fc7947 */ /* 0x000fc0000383ffff */
[----:B------:R-:W-:-:S00]  /*0150*/  NOP ;  /* 0x0000000000007918 */ /* 0x000fc00000000000 */
        /* <DEDUP_REMOVED lines=10> */
.L_x_1:


//--------------------- .nv.shared.reserved.0     --------------------------
	.section	.nv.shared.reserved.0,"aw",@nobits
	.weak		__nv_reservedSMEM_offset_0_alias
	.size		__nv_reservedSMEM_offset_0_alias, 0, 64
	.other		__nv_reservedSMEM_offset_0_alias,@"STO_CUDA_RESERVED_SHARED STV_DEFAULT"
__nv_reservedSMEM_offset_0_alias:
	.zero		0
	.zero		64


//--------------------- .nv.constant0._Z3addiPfS_S_ --------------------------
	.section	.nv.constant0._Z3addiPfS_S_,"a",@progbits
	.sectionflags	@""
	.align	4
.nv.constant0._Z3addiPfS_S_:
	.zero		928


//--------------------- SYMBOLS --------------------------

	.type		.nv.reservedSmem.offset0,@object
	.size		.nv.reservedSmem.offset0,0x4
